//
// Generated by NVIDIA NVVM Compiler
//
// Compiler Build ID: CL-36424714
// Cuda compilation tools, release 13.0, V13.0.88
// Based on NVVM 20.0.0
//

.version 9.0
.target sm_100
.address_size 64

	// .globl	_Z9MatrixMutPiS_S_i

.visible .entry _Z9MatrixMutPiS_S_i(
	.param .u64 .ptr .align 1 _Z9MatrixMutPiS_S_i_param_0,
	.param .u64 .ptr .align 1 _Z9MatrixMutPiS_S_i_param_1,
	.param .u64 .ptr .align 1 _Z9MatrixMutPiS_S_i_param_2,
	.param .u32 _Z9MatrixMutPiS_S_i_param_3
)
{
	.reg .pred 	%p<10>;
	.reg .b32 	%r<130>;
	.reg .b64 	%rd<65>;

	ld.param.u64 	%rd10, [_Z9MatrixMutPiS_S_i_param_0];
	ld.param.u64 	%rd11, [_Z9MatrixMutPiS_S_i_param_1];
	ld.param.u64 	%rd9, [_Z9MatrixMutPiS_S_i_param_2];
	ld.param.u32 	%r49, [_Z9MatrixMutPiS_S_i_param_3];
	cvta.to.global.u64 	%rd1, %rd11;
	cvta.to.global.u64 	%rd2, %rd10;
	mov.u32 	%r1, %tid.x;
	mov.u32 	%r2, %ctaid.x;
	setp.lt.s32 	%p1, %r49, 1;
	mov.b32 	%r129, 0;
	@%p1 bra 	$L__BB0_12;
	mul.lo.s32 	%r3, %r49, %r1;
	and.b32  	%r4, %r49, 7;
	setp.lt.u32 	%p2, %r49, 8;
	mov.b32 	%r124, 0;
	mov.u32 	%r129, %r124;
	@%p2 bra 	$L__BB0_4;
	and.b32  	%r124, %r49, 2147483640;
	neg.s32 	%r118, %r124;
	add.s32 	%r117, %r2, %r49;
	shl.b32 	%r8, %r49, 3;
	shl.b32 	%r54, %r49, 1;
	add.s32 	%r116, %r2, %r54;
	mad.lo.s32 	%r115, %r49, 3, %r2;
	shl.b32 	%r55, %r49, 2;
	add.s32 	%r114, %r2, %r55;
	mad.lo.s32 	%r113, %r49, 5, %r2;
	mad.lo.s32 	%r112, %r49, 6, %r2;
	mad.lo.s32 	%r111, %r49, 7, %r2;
	mul.wide.u32 	%rd12, %r2, 4;
	add.s64 	%rd64, %rd1, %rd12;
	mul.wide.u32 	%rd13, %r3, 4;
	add.s64 	%rd14, %rd13, %rd2;
	add.s64 	%rd63, %rd14, 16;
	mov.b32 	%r129, 0;
	mul.wide.u32 	%rd29, %r8, 4;
$L__BB0_3:
	.pragma "nounroll";
	ld.global.u32 	%r56, [%rd63+-16];
	ld.global.u32 	%r57, [%rd64];
	mad.lo.s32 	%r58, %r57, %r56, %r129;
	ld.global.u32 	%r59, [%rd63+-12];
	mul.wide.u32 	%rd15, %r117, 4;
	add.s64 	%rd16, %rd1, %rd15;
	ld.global.u32 	%r60, [%rd16];
	mad.lo.s32 	%r61, %r60, %r59, %r58;
	ld.global.u32 	%r62, [%rd63+-8];
	mul.wide.u32 	%rd17, %r116, 4;
	add.s64 	%rd18, %rd1, %rd17;
	ld.global.u32 	%r63, [%rd18];
	mad.lo.s32 	%r64, %r63, %r62, %r61;
	ld.global.u32 	%r65, [%rd63+-4];
	mul.wide.u32 	%rd19, %r115, 4;
	add.s64 	%rd20, %rd1, %rd19;
	ld.global.u32 	%r66, [%rd20];
	mad.lo.s32 	%r67, %r66, %r65, %r64;
	ld.global.u32 	%r68, [%rd63];
	mul.wide.u32 	%rd21, %r114, 4;
	add.s64 	%rd22, %rd1, %rd21;
	ld.global.u32 	%r69, [%rd22];
	mad.lo.s32 	%r70, %r69, %r68, %r67;
	ld.global.u32 	%r71, [%rd63+4];
	mul.wide.u32 	%rd23, %r113, 4;
	add.s64 	%rd24, %rd1, %rd23;
	ld.global.u32 	%r72, [%rd24];
	mad.lo.s32 	%r73, %r72, %r71, %r70;
	ld.global.u32 	%r74, [%rd63+8];
	mul.wide.u32 	%rd25, %r112, 4;
	add.s64 	%rd26, %rd1, %rd25;
	ld.global.u32 	%r75, [%rd26];
	mad.lo.s32 	%r76, %r75, %r74, %r73;
	ld.global.u32 	%r77, [%rd63+12];
	mul.wide.u32 	%rd27, %r111, 4;
	add.s64 	%rd28, %rd1, %rd27;
	ld.global.u32 	%r78, [%rd28];
	mad.lo.s32 	%r129, %r78, %r77, %r76;
	add.s32 	%r118, %r118, 8;
	add.s32 	%r117, %r117, %r8;
	add.s32 	%r116, %r116, %r8;
	add.s32 	%r115, %r115, %r8;
	add.s32 	%r114, %r114, %r8;
	add.s32 	%r113, %r113, %r8;
	add.s32 	%r112, %r112, %r8;
	add.s32 	%r111, %r111, %r8;
	add.s64 	%rd64, %rd64, %rd29;
	add.s64 	%rd63, %rd63, 32;
	setp.ne.s32 	%p3, %r118, 0;
	@%p3 bra 	$L__BB0_3;
$L__BB0_4:
	setp.eq.s32 	%p4, %r4, 0;
	@%p4 bra 	$L__BB0_12;
	and.b32  	%r36, %r49, 3;
	setp.lt.u32 	%p5, %r4, 4;
	@%p5 bra 	$L__BB0_7;
	add.s32 	%r80, %r124, %r3;
	mul.wide.u32 	%rd30, %r80, 4;
	add.s64 	%rd31, %rd2, %rd30;
	ld.global.u32 	%r81, [%rd31];
	mad.lo.s32 	%r82, %r124, %r49, %r2;
	mul.wide.u32 	%rd32, %r82, 4;
	add.s64 	%rd33, %rd1, %rd32;
	ld.global.u32 	%r83, [%rd33];
	mad.lo.s32 	%r84, %r83, %r81, %r129;
	cvt.u64.u32 	%rd34, %r3;
	cvt.u64.u32 	%rd35, %r124;
	add.s64 	%rd36, %rd35, %rd34;
	shl.b64 	%rd37, %rd36, 2;
	add.s64 	%rd38, %rd2, %rd37;
	ld.global.u32 	%r85, [%rd38+4];
	add.s32 	%r86, %r82, %r49;
	mul.wide.u32 	%rd39, %r86, 4;
	add.s64 	%rd40, %rd1, %rd39;
	ld.global.u32 	%r87, [%rd40];
	mad.lo.s32 	%r88, %r87, %r85, %r84;
	ld.global.u32 	%r89, [%rd38+8];
	add.s32 	%r90, %r86, %r49;
	mul.wide.u32 	%rd41, %r90, 4;
	add.s64 	%rd42, %rd1, %rd41;
	ld.global.u32 	%r91, [%rd42];
	mad.lo.s32 	%r92, %r91, %r89, %r88;
	ld.global.u32 	%r93, [%rd38+12];
	add.s32 	%r94, %r90, %r49;
	mul.wide.u32 	%rd43, %r94, 4;
	add.s64 	%rd44, %rd1, %rd43;
	ld.global.u32 	%r95, [%rd44];
	mad.lo.s32 	%r129, %r95, %r93, %r92;
	add.s32 	%r124, %r124, 4;
$L__BB0_7:
	setp.eq.s32 	%p6, %r36, 0;
	@%p6 bra 	$L__BB0_12;
	setp.eq.s32 	%p7, %r36, 1;
	@%p7 bra 	$L__BB0_10;
	add.s32 	%r97, %r124, %r3;
	mul.wide.u32 	%rd45, %r97, 4;
	add.s64 	%rd46, %rd2, %rd45;
	ld.global.u32 	%r98, [%rd46];
	mad.lo.s32 	%r99, %r124, %r49, %r2;
	mul.wide.u32 	%rd47, %r99, 4;
	add.s64 	%rd48, %rd1, %rd47;
	ld.global.u32 	%r100, [%rd48];
	mad.lo.s32 	%r101, %r100, %r98, %r129;
	cvt.u64.u32 	%rd49, %r3;
	cvt.u64.u32 	%rd50, %r124;
	add.s64 	%rd51, %rd50, %rd49;
	shl.b64 	%rd52, %rd51, 2;
	add.s64 	%rd53, %rd2, %rd52;
	ld.global.u32 	%r102, [%rd53+4];
	add.s32 	%r103, %r99, %r49;
	mul.wide.u32 	%rd54, %r103, 4;
	add.s64 	%rd55, %rd1, %rd54;
	ld.global.u32 	%r104, [%rd55];
	mad.lo.s32 	%r129, %r104, %r102, %r101;
	add.s32 	%r124, %r124, 2;
$L__BB0_10:
	and.b32  	%r105, %r49, 1;
	setp.eq.b32 	%p8, %r105, 1;
	not.pred 	%p9, %p8;
	@%p9 bra 	$L__BB0_12;
	add.s32 	%r106, %r124, %r3;
	mul.wide.u32 	%rd56, %r106, 4;
	add.s64 	%rd57, %rd2, %rd56;
	ld.global.u32 	%r107, [%rd57];
	mad.lo.s32 	%r108, %r124, %r49, %r2;
	mul.wide.u32 	%rd58, %r108, 4;
	add.s64 	%rd59, %rd1, %rd58;
	ld.global.u32 	%r109, [%rd59];
	mad.lo.s32 	%r129, %r109, %r107, %r129;
$L__BB0_12:
	cvta.to.global.u64 	%rd60, %rd9;
	mad.lo.s32 	%r110, %r49, %r1, %r2;
	mul.wide.s32 	%rd61, %r110, 4;
	add.s64 	%rd62, %rd60, %rd61;
	st.global.u32 	[%rd62], %r129;
	ret;

}


// ===== COMPILED SASS (sm_100) =====

	.target	sm_100

	.elftype	@"ET_EXEC"


//--------------------- .note.nv.tkinfo           --------------------------
	.section	.note.nv.tkinfo,"",@"SHT_NOTE"
	.sectionflags	@"SHF_NOTE_NV_TKINFO"
	.tkinfo
        /*0018*/ 	.word	0x00000002
        /*0030*/ 	.string	""
        /*0030*/ 	.string	"ptxas"
        /*0030*/ 	.string	"Cuda compilation tools, release 13.0, V13.0.88"
        /*0030*/ 	.string	"Build cuda_13.0.r13.0/compiler.36424714_0"
        /*0030*/ 	.string	"-arch sm_100 -m 64 "



//--------------------- .note.nv.cuinfo           --------------------------
	.section	.note.nv.cuinfo,"",@"SHT_NOTE"
	.sectionflags	@"SHF_NOTE_NV_CUINFO"
        /*0018*/ 	.short	0x0002
        /*001a*/ 	.short	0x0064
        /*001c*/ 	.short	0x0082
	.zero		2


//--------------------- .nv.info                  --------------------------
	.section	.nv.info,"",@"SHT_CUDA_INFO"
	.align	4


	//----- nvinfo : EIATTR_REGCOUNT
	.align		4
        /*0000*/ 	.byte	0x04, 0x2f
        /*0002*/ 	.short	(.L_1 - .L_0)
	.align		4
.L_0:
        /*0004*/ 	.word	index@(_Z9MatrixMutPiS_S_i)
        /*0008*/ 	.word	0x00000020


	//----- nvinfo : EIATTR_FRAME_SIZE
	.align		4
.L_1:
        /*000c*/ 	.byte	0x04, 0x11
        /*000e*/ 	.short	(.L_3 - .L_2)
	.align		4
.L_2:
        /*0010*/ 	.word	index@(_Z9MatrixMutPiS_S_i)
        /*0014*/ 	.word	0x00000000


	//----- nvinfo : EIATTR_MIN_STACK_SIZE
	.align		4
.L_3:
        /*0018*/ 	.byte	0x04, 0x12
        /*001a*/ 	.short	(.L_5 - .L_4)
	.align		4
.L_4:
        /*001c*/ 	.word	index@(_Z9MatrixMutPiS_S_i)
        /*0020*/ 	.word	0x00000000
.L_5:


//--------------------- .nv.compat                --------------------------
	.section	.nv.compat,"",@"SHT_CUDA_COMPAT_INFO"
	.align	4
        /*0000*/ 	.byte	0x02, 0x09, 0x00, 0x00, 0x02, 0x02, 0x01, 0x00, 0x02, 0x05, 0x05, 0x00, 0x03, 0x07, 0x01, 0x01
        /*0010*/ 	.byte	0x02, 0x03, 0x00, 0x00, 0x02, 0x06, 0x01, 0x00, 0x04, 0x0b, 0x08, 0x00, 0x09, 0x00, 0x00, 0x00
        /*0020*/ 	.byte	0x00, 0x00, 0x00, 0x00


//--------------------- .nv.info._Z9MatrixMutPiS_S_i --------------------------
	.section	.nv.info._Z9MatrixMutPiS_S_i,"",@"SHT_CUDA_INFO"
	.sectionflags	@""
	.align	4


	//----- nvinfo : EIATTR_CUDA_API_VERSION
	.align		4
        /*0000*/ 	.byte	0x04, 0x37
        /*0002*/ 	.short	(.L_7 - .L_6)
.L_6:
        /*0004*/ 	.word	0x00000082


	//----- nvinfo : EIATTR_KPARAM_INFO
	.align		4
.L_7:
        /*0008*/ 	.byte	0x04, 0x17
        /*000a*/ 	.short	(.L_9 - .L_8)
.L_8:
        /*000c*/ 	.word	0x00000000
        /*0010*/ 	.short	0x0003
        /*0012*/ 	.short	0x0018
        /*0014*/ 	.byte	0x00, 0xf0, 0x11, 0x00


	//----- nvinfo : EIATTR_KPARAM_INFO
	.align		4
.L_9:
        /*0018*/ 	.byte	0x04, 0x17
        /*001a*/ 	.short	(.L_11 - .L_10)
.L_10:
        /*001c*/ 	.word	0x00000000
        /*0020*/ 	.short	0x0002
        /*0022*/ 	.short	0x0010
        /*0024*/ 	.byte	0x00, 0xf5, 0x21, 0x00


	//----- nvinfo : EIATTR_KPARAM_INFO
	.align		4
.L_11:
        /*0028*/ 	.byte	0x04, 0x17
        /*002a*/ 	.short	(.L_13 - .L_12)
.L_12:
        /*002c*/ 	.word	0x00000000
        /*0030*/ 	.short	0x0001
        /*0032*/ 	.short	0x0008
        /*0034*/ 	.byte	0x00, 0xf5, 0x21, 0x00


	//----- nvinfo : EIATTR_KPARAM_INFO
	.align		4
.L_13:
        /*0038*/ 	.byte	0x04, 0x17
        /*003a*/ 	.short	(.L_15 - .L_14)
.L_14:
        /*003c*/ 	.word	0x00000000
        /*0040*/ 	.short	0x0000
        /*0042*/ 	.short	0x0000
        /*0044*/ 	.byte	0x00, 0xf5, 0x21, 0x00


	//----- nvinfo : EIATTR_SPARSE_MMA_MASK
	.align		4
.L_15:
        /*0048*/ 	.byte	0x03, 0x50
        /*004a*/ 	.short	0x0000


	//----- nvinfo : EIATTR_MAXREG_COUNT
	.align		4
        /*004c*/ 	.byte	0x03, 0x1b
        /*004e*/ 	.short	0x00ff


	//----- nvinfo : EIATTR_MERCURY_ISA_VERSION
	.align		4
        /*0050*/ 	.byte	0x03, 0x5f
        /*0052*/ 	.short	0x0101


	//----- nvinfo : EIATTR_VRC_CTA_INIT_COUNT
	.align		4
        /*0054*/ 	.byte	0x02, 0x4a
	.zero		1
	.zero		1


	//----- nvinfo : EIATTR_EXIT_INSTR_OFFSETS
	.align		4
        /*0058*/ 	.byte	0x04, 0x1c
        /*005a*/ 	.short	(.L_17 - .L_16)


	//   ....[0]....
.L_16:
        /*005c*/ 	.word	0x00000960


	//----- nvinfo : EIATTR_CBANK_PARAM_SIZE
	.align		4
.L_17:
        /*0060*/ 	.byte	0x03, 0x19
        /*0062*/ 	.short	0x001c


	//----- nvinfo : EIATTR_PARAM_CBANK
	.align		4
        /*0064*/ 	.byte	0x04, 0x0a
        /*0066*/ 	.short	(.L_19 - .L_18)
	.align		4
.L_18:
        /*0068*/ 	.word	index@(.nv.constant0._Z9MatrixMutPiS_S_i)
        /*006c*/ 	.short	0x0380
        /*006e*/ 	.short	0x001c


	//----- nvinfo : EIATTR_SW_WAR
	.align		4
.L_19:
        /*0070*/ 	.byte	0x04, 0x36
        /*0072*/ 	.short	(.L_21 - .L_20)
.L_20:
        /*0074*/ 	.word	0x00000008
.L_21:


//--------------------- .nv.callgraph             --------------------------
	.section	.nv.callgraph,"",@"SHT_CUDA_CALLGRAPH"
	.align	4
	.sectionentsize	8
	.align		4
        /*0000*/ 	.word	0x00000000
	.align		4
        /*0004*/ 	.word	0xffffffff
	.align		4
        /*0008*/ 	.word	0x00000000
	.align		4
        /*000c*/ 	.word	0xfffffffe
	.align		4
        /*0010*/ 	.word	0x00000000
	.align		4
        /*0014*/ 	.word	0xfffffffd
	.align		4
        /*0018*/ 	.word	0x00000000
	.align		4
        /*001c*/ 	.word	0xfffffffc


//--------------------- .text._Z9MatrixMutPiS_S_i --------------------------
	.section	.text._Z9MatrixMutPiS_S_i,"ax",@progbits
	.align	128
        .global         _Z9MatrixMutPiS_S_i
        .type           _Z9MatrixMutPiS_S_i,@function
        .size           _Z9MatrixMutPiS_S_i,(.L_x_5 - _Z9MatrixMutPiS_S_i)
        .other          _Z9MatrixMutPiS_S_i,@"STO_CUDA_ENTRY STV_DEFAULT"
_Z9MatrixMutPiS_S_i:
.text._Z9MatrixMutPiS_S_i:
[----:B------:R-:W-:Y:S08]  /*0000*/  LDC R1, c[0x0][0x37c] ;  /* 0x0000df00ff017b82 */ /* 0x000ff00000000800 */
[----:B------:R-:W0:Y:S01]  /*0010*/  LDC R0, c[0x0][0x398] ;  /* 0x0000e600ff007b82 */ /* 0x000e220000000800 */
[----:B------:R-:W1:Y:S01]  /*0020*/  S2R R3, SR_TID.X ;  /* 0x0000000000037919 */ /* 0x000e620000002100 */
[----:B------:R-:W2:Y:S01]  /*0030*/  LDCU.64 UR4, c[0x0][0x358] ;  /* 0x00006b00ff0477ac */ /* 0x000ea20008000a00 */
[----:B------:R-:W-:Y:S01]  /*0040*/  HFMA2 R20, -RZ, RZ, 0, 0 ;  /* 0x00000000ff147431 */ /* 0x000fe200000001ff */
[----:B------:R-:W3:Y:S01]  /*0050*/  S2R R5, SR_CTAID.X ;  /* 0x0000000000057919 */ /* 0x000ee20000002500 */
[----:B0-----:R-:W-:-:S13]  /*0060*/  ISETP.GE.AND P0, PT, R0, 0x1, PT ;  /* 0x000000010000780c */ /* 0x001fda0003f06270 */
[----:B-123--:R-:W-:Y:S05]  /*0070*/  @!P0 BRA `(.L_x_0) ;  /* 0x0000000800288947 */ /* 0x00efea0003800000 */
[C---:B------:R-:W-:Y:S01]  /*0080*/  ISETP.GE.U32.AND P1, PT, R0.reuse, 0x8, PT ;  /* 0x000000080000780c */ /* 0x040fe20003f26070 */
[----:B------:R-:W-:Y:S01]  /*0090*/  IMAD R6, R3, R0, RZ ;  /* 0x0000000003067224 */ /* 0x000fe200078e02ff */
[----:B------:R-:W-:Y:S02]  /*00a0*/  LOP3.LUT R4, R0, 0x7, RZ, 0xc0, !PT ;  /* 0x0000000700047812 */ /* 0x000fe400078ec0ff */
[----:B------:R-:W-:Y:S02]  /*00b0*/  MOV R7, RZ ;  /* 0x000000ff00077202 */ /* 0x000fe40000000f00 */
[----:B------:R-:W-:Y:S02]  /*00c0*/  ISETP.NE.AND P0, PT, R4, RZ, PT ;  /* 0x000000ff0400720c */ /* 0x000fe40003f05270 */
[----:B------:R-:W-:-:S05]  /*00d0*/  MOV R20, RZ ;  /* 0x000000ff00147202 */ /* 0x000fca0000000f00 */
[----:B------:R-:W-:Y:S06]  /*00e0*/  @!P1 BRA `(.L_x_1) ;  /* 0x0000000000fc9947 */ /* 0x000fec0003800000 */
[----:B------:R-:W0:Y:S01]  /*00f0*/  LDC.64 R8, c[0x0][0x380] ;  /* 0x0000e000ff087b82 */ /* 0x000e220000000a00 */
[C---:B------:R-:W-:Y:S01]  /*0100*/  LOP3.LUT R7, R0.reuse, 0x7ffffff8, RZ, 0xc0, !PT ;  /* 0x7ffffff800077812 */ /* 0x040fe200078ec0ff */
[C-C-:B------:R-:W-:Y:S01]  /*0110*/  IMAD R11, R0.reuse, 0x3, R5.reuse ;  /* 0x00000003000b7824 */ /* 0x140fe200078e0205 */
[----:B------:R-:W-:Y:S01]  /*0120*/  IADD3 R2, PT, PT, R5, R0, RZ ;  /* 0x0000000005027210 */ /* 0x000fe20007ffe0ff */
[C-C-:B------:R-:W-:Y:S01]  /*0130*/  IMAD R29, R0.reuse, 0x5, R5.reuse ;  /* 0x00000005001d7824 */ /* 0x140fe200078e0205 */
[C---:B------:R-:W-:Y:S01]  /*0140*/  SHF.L.U32 R10, R0.reuse, 0x3, RZ ;  /* 0x00000003000a7819 */ /* 0x040fe200000006ff */
[C-C-:B------:R-:W-:Y:S01]  /*0150*/  IMAD R26, R0.reuse, 0x6, R5.reuse ;  /* 0x00000006001a7824 */ /* 0x140fe200078e0205 */
[C---:B------:R-:W-:Y:S01]  /*0160*/  LEA R27, R0.reuse, R5, 0x2 ;  /* 0x00000005001b7211 */ /* 0x040fe200078e10ff */
[----:B------:R-:W1:Y:S01]  /*0170*/  LDC.64 R12, c[0x0][0x388] ;  /* 0x0000e200ff0c7b82 */ /* 0x000e620000000a00 */
[----:B------:R-:W-:Y:S01]  /*0180*/  IMAD R28, R0, 0x7, R5 ;  /* 0x00000007001c7824 */ /* 0x000fe200078e0205 */
[----:B------:R-:W-:Y:S01]  /*0190*/  MOV R20, RZ ;  /* 0x000000ff00147202 */ /* 0x000fe20000000f00 */
[----:B0-----:R-:W-:-:S03]  /*01a0*/  IMAD.WIDE.U32 R8, R6, 0x4, R8 ;  /* 0x0000000406087825 */ /* 0x001fc600078e0008 */
[----:B------:R-:W-:Y:S01]  /*01b0*/  IADD3 R19, P1, PT, R8, 0x10, RZ ;  /* 0x0000001008137810 */ /* 0x000fe20007f3e0ff */
[----:B------:R-:W-:Y:S02]  /*01c0*/  IMAD.MOV R8, RZ, RZ, -R7 ;  /* 0x000000ffff087224 */ /* 0x000fe400078e0a07 */
[----:B-1----:R-:W-:Y:S01]  /*01d0*/  IMAD.WIDE.U32 R16, R5, 0x4, R12 ;  /* 0x0000000405107825 */ /* 0x002fe200078e000c */
[----:B------:R-:W-:Y:S02]  /*01e0*/  IADD3.X R22, PT, PT, RZ, R9, RZ, P1, !PT ;  /* 0x00000009ff167210 */ /* 0x000fe40000ffe4ff */
[----:B------:R-:W-:-:S07]  /*01f0*/  LEA R9, R0, R5, 0x1 ;  /* 0x0000000500097211 */ /* 0x000fce00078e08ff */
.L_x_2:
[----:B------:R-:W-:Y:S02]  /*0200*/  MOV R14, R19 ;  /* 0x00000013000e7202 */ /* 0x000fe40000000f00 */
[----:B------:R-:W-:Y:S01]  /*0210*/  MOV R15, R22 ;  /* 0x00000016000f7202 */ /* 0x000fe20000000f00 */
[--C-:B------:R-:W-:Y:S01]  /*0220*/  IMAD.WIDE.U32 R18, R2, 0x4, R12.reuse ;  /* 0x0000000402127825 */ /* 0x100fe200078e000c */
[----:B------:R-:W2:Y:S04]  /*0230*/  LDG.E R22, desc[UR4][R16.64] ;  /* 0x0000000410167981 */ /* 0x000ea8000c1e1900 */
[----:B------:R-:W2:Y:S04]  /*0240*/  LDG.E R21, desc[UR4][R14.64+-0x10] ;  /* 0xfffff0040e157981 */ /* 0x000ea8000c1e1900 */
[----:B------:R-:W3:Y:S04]  /*0250*/  LDG.E R18, desc[UR4][R18.64] ;  /* 0x0000000412127981 */ /* 0x000ee8000c1e1900 */
[----:B------:R-:W3:Y:S01]  /*0260*/  LDG.E R23, desc[UR4][R14.64+-0xc] ;  /* 0xfffff4040e177981 */ /* 0x000ee2000c1e1900 */
[----:B------:R-:W-:-:S06]  /*0270*/  IMAD.WIDE.U32 R24, R9, 0x4, R12 ;  /* 0x0000000409187825 */ /* 0x000fcc00078e000c */
[----:B------:R-:W4:Y:S04]  /*0280*/  LDG.E R24, desc[UR4][R24.64] ;  /* 0x0000000418187981 */ /* 0x000f28000c1e1900 */
[----:B------:R-:W5:Y:S01]  /*0290*/  LDG.E R25, desc[UR4][R14.64+0x4] ;  /* 0x000004040e197981 */ /* 0x000f62000c1e1900 */
[----:B--2---:R-:W-:-:S03]  /*02a0*/  IMAD R20, R21, R22, R20 ;  /* 0x0000001615147224 */ /* 0x004fc600078e0214 */
[----:B------:R-:W4:Y:S01]  /*02b0*/  LDG.E R21, desc[UR4][R14.64+-0x8] ;  /* 0xfffff8040e157981 */ /* 0x000f22000c1e1900 */
[----:B---3--:R-:W-:Y:S02]  /*02c0*/  IMAD R20, R23, R18, R20 ;  /* 0x0000001217147224 */ /* 0x008fe400078e0214 */
[----:B------:R-:W-:-:S06]  /*02d0*/  IMAD.WIDE.U32 R22, R11, 0x4, R12 ;  /* 0x000000040b167825 */ /* 0x000fcc00078e000c */
[----:B------:R-:W2:Y:S04]  /*02e0*/  LDG.E R22, desc[UR4][R22.64] ;  /* 0x0000000416167981 */ /* 0x000ea8000c1e1900 */
[----:B------:R-:W2:Y:S01]  /*02f0*/  LDG.E R23, desc[UR4][R14.64+-0x4] ;  /* 0xfffffc040e177981 */ /* 0x000ea2000c1e1900 */
[----:B------:R-:W-:-:S06]  /*0300*/  IMAD.WIDE.U32 R18, R27, 0x4, R12 ;  /* 0x000000041b127825 */ /* 0x000fcc00078e000c */
[----:B------:R-:W3:Y:S04]  /*0310*/  LDG.E R18, desc[UR4][R18.64] ;  /* 0x0000000412127981 */ /* 0x000ee8000c1e1900 */
[----:B------:R-:W3:Y:S01]  /*0320*/  LDG.E R19, desc[UR4][R14.64] ;  /* 0x000000040e137981 */ /* 0x000ee2000c1e1900 */
[----:B----4-:R-:W-:-:S04]  /*0330*/  IMAD R20, R21, R24, R20 ;  /* 0x0000001815147224 */ /* 0x010fc800078e0214 */
[----:B--2---:R-:W-:Y:S02]  /*0340*/  IMAD R22, R23, R22, R20 ;  /* 0x0000001617167224 */ /* 0x004fe400078e0214 */
[----:B------:R-:W-:-:S06]  /*0350*/  IMAD.WIDE.U32 R20, R29, 0x4, R12 ;  /* 0x000000041d147825 */ /* 0x000fcc00078e000c */
[----:B------:R-:W5:Y:S01]  /*0360*/  LDG.E R20, desc[UR4][R20.64] ;  /* 0x0000000414147981 */ /* 0x000f62000c1e1900 */
[----:B---3--:R-:W-:-:S03]  /*0370*/  IMAD R24, R19, R18, R22 ;  /* 0x0000001213187224 */ /* 0x008fc600078e0216 */
[----:B------:R-:W2:Y:S01]  /*0380*/  LDG.E R21, desc[UR4][R14.64+0xc] ;  /* 0x00000c040e157981 */ /* 0x000ea2000c1e1900 */
[----:B------:R-:W-:-:S03]  /*0390*/  IMAD.WIDE.U32 R22, R26, 0x4, R12 ;  /* 0x000000041a167825 */ /* 0x000fc600078e000c */
[----:B------:R-:W3:Y:S04]  /*03a0*/  LDG.E R19, desc[UR4][R14.64+0x8] ;  /* 0x000008040e137981 */ /* 0x000ee8000c1e1900 */
[----:B------:R-:W3:Y:S01]  /*03b0*/  LDG.E R22, desc[UR4][R22.64] ;  /* 0x0000000416167981 */ /* 0x000ee2000c1e1900 */
[----:B-----5:R-:W-:Y:S02]  /*03c0*/  IMAD R18, R25, R20, R24 ;  /* 0x0000001419127224 */ /* 0x020fe400078e0218 */
[----:B------:R-:W-:-:S06]  /*03d0*/  IMAD.WIDE.U32 R24, R28, 0x4, R12 ;  /* 0x000000041c187825 */ /* 0x000fcc00078e000c */
[----:B------:R-:W2:Y:S01]  /*03e0*/  LDG.E R24, desc[UR4][R24.64] ;  /* 0x0000000418187981 */ /* 0x000ea2000c1e1900 */
[----:B------:R-:W-:Y:S01]  /*03f0*/  IADD3 R8, PT, PT, R8, 0x8, RZ ;  /* 0x0000000808087810 */ /* 0x000fe20007ffe0ff */
[----:B---3--:R-:W-:Y:S01]  /*0400*/  IMAD R18, R19, R22, R18 ;  /* 0x0000001613127224 */ /* 0x008fe200078e0212 */
[----:B------:R-:W-:-:S04]  /*0410*/  IADD3 R19, P1, PT, R14, 0x20, RZ ;  /* 0x000000200e137810 */ /* 0x000fc80007f3e0ff */
[----:B------:R-:W-:Y:S02]  /*0420*/  IADD3.X R22, PT, PT, RZ, R15, RZ, P1, !PT ;  /* 0x0000000fff167210 */ /* 0x000fe40000ffe4ff */
[----:B------:R-:W-:Y:S01]  /*0430*/  ISETP.NE.AND P1, PT, R8, RZ, PT ;  /* 0x000000ff0800720c */ /* 0x000fe20003f25270 */
[C---:B------:R-:W-:Y:S01]  /*0440*/  IMAD.IADD R11, R10.reuse, 0x1, R11 ;  /* 0x000000010a0b7824 */ /* 0x040fe200078e020b */
[C---:B------:R-:W-:Y:S01]  /*0450*/  IADD3 R2, PT, PT, R10.reuse, R2, RZ ;  /* 0x000000020a027210 */ /* 0x040fe20007ffe0ff */
[C---:B------:R-:W-:Y:S01]  /*0460*/  IMAD.WIDE.U32 R16, R10.reuse, 0x4, R16 ;  /* 0x000000040a107825 */ /* 0x040fe200078e0010 */
[C---:B------:R-:W-:Y:S02]  /*0470*/  IADD3 R9, PT, PT, R10.reuse, R9, RZ ;  /* 0x000000090a097210 */ /* 0x040fe40007ffe0ff */
[C---:B------:R-:W-:Y:S02]  /*0480*/  IADD3 R27, PT, PT, R10.reuse, R27, RZ ;  /* 0x0000001b0a1b7210 */ /* 0x040fe40007ffe0ff */
[----:B------:R-:W-:-:S02]  /*0490*/  IADD3 R29, PT, PT, R10, R29, RZ ;  /* 0x0000001d0a1d7210 */ /* 0x000fc40007ffe0ff */
[C---:B------:R-:W-:Y:S02]  /*04a0*/  IADD3 R26, PT, PT, R10.reuse, R26, RZ ;  /* 0x0000001a0a1a7210 */ /* 0x040fe40007ffe0ff */
[----:B------:R-:W-:Y:S01]  /*04b0*/  IADD3 R28, PT, PT, R10, R28, RZ ;  /* 0x0000001c0a1c7210 */ /* 0x000fe20007ffe0ff */
[----:B--2---:R-:W-:Y:S01]  /*04c0*/  IMAD R20, R21, R24, R18 ;  /* 0x0000001815147224 */ /* 0x004fe200078e0212 */
[----:B------:R-:W-:Y:S06]  /*04d0*/  @P1 BRA `(.L_x_2) ;  /* 0xfffffffc00481947 */ /* 0x000fec000383ffff */
.L_x_1:
[----:B------:R-:W-:Y:S05]  /*04e0*/  @!P0 BRA `(.L_x_0) ;  /* 0x00000004000c8947 */ /* 0x000fea0003800000 */
[----:B------:R-:W-:Y:S02]  /*04f0*/  ISETP.GE.U32.AND P1, PT, R4, 0x4, PT ;  /* 0x000000040400780c */ /* 0x000fe40003f26070 */
[----:B------:R-:W-:-:S04]  /*0500*/  LOP3.LUT R2, R0, 0x3, RZ, 0xc0, !PT ;  /* 0x0000000300027812 */ /* 0x000fc800078ec0ff */
[----:B------:R-:W-:-:S07]  /*0510*/  ISETP.NE.AND P0, PT, R2, RZ, PT ;  /* 0x000000ff0200720c */ /* 0x000fce0003f05270 */
[----:B------:R-:W-:Y:S06]  /*0520*/  @!P1 BRA `(.L_x_3) ;  /* 0x0000000000789947 */ /* 0x000fec0003800000 */
[----:B------:R-:W0:Y:S01]  /*0530*/  LDC.64 R16, c[0x0][0x380] ;  /* 0x0000e000ff107b82 */ /* 0x000e220000000a00 */
[----:B------:R-:W1:Y:S01]  /*0540*/  LDCU.64 UR6, c[0x0][0x380] ;  /* 0x00007000ff0677ac */ /* 0x000e620008000a00 */
[-C--:B------:R-:W-:Y:S01]  /*0550*/  IMAD R15, R7, R0.reuse, R5 ;  /* 0x00000000070f7224 */ /* 0x080fe200078e0205 */
[CC--:B------:R-:W-:Y:S02]  /*0560*/  IADD3 R11, PT, PT, R6.reuse, R7.reuse, RZ ;  /* 0x00000007060b7210 */ /* 0x0c0fe40007ffe0ff */
[----:B------:R-:W-:Y:S02]  /*0570*/  IADD3 R4, P1, PT, R6, R7, RZ ;  /* 0x0000000706047210 */ /* 0x000fe40007f3e0ff */
[----:B------:R-:W-:Y:S01]  /*0580*/  IADD3 R19, PT, PT, R15, R0, RZ ;  /* 0x000000000f137210 */ /* 0x000fe20007ffe0ff */
[----:B------:R-:W2:Y:S04]  /*0590*/  LDC.64 R8, c[0x0][0x388] ;  /* 0x0000e200ff087b82 */ /* 0x000ea80000000a00 */
[----:B------:R-:W-:-:S02]  /*05a0*/  IMAD.IADD R21, R19, 0x1, R0 ;  /* 0x0000000113157824 */ /* 0x000fc400078e0200 */
[----:B0-----:R-:W-:Y:S01]  /*05b0*/  IMAD.WIDE.U32 R16, R11, 0x4, R16 ;  /* 0x000000040b107825 */ /* 0x001fe200078e0010 */
[----:B------:R-:W-:Y:S02]  /*05c0*/  IADD3.X R11, PT, PT, RZ, RZ, RZ, P1, !PT ;  /* 0x000000ffff0b7210 */ /* 0x000fe40000ffe4ff */
[----:B-1----:R-:W-:-:S03]  /*05d0*/  LEA R10, P1, R4, UR6, 0x2 ;  /* 0x00000006040a7c11 */ /* 0x002fc6000f8210ff */
[----:B------:R-:W3:Y:S01]  /*05e0*/  LDG.E R17, desc[UR4][R16.64] ;  /* 0x0000000410117981 */ /* 0x000ee2000c1e1900 */
[----:B------:R-:W-:Y:S01]  /*05f0*/  LEA.HI.X R11, R4, UR7, R11, 0x2, P1 ;  /* 0x00000007040b7c11 */ /* 0x000fe200088f140b */
[----:B--2---:R-:W-:-:S04]  /*0600*/  IMAD.WIDE.U32 R14, R15, 0x4, R8 ;  /* 0x000000040f0e7825 */ /* 0x004fc800078e0008 */
[--C-:B------:R-:W-:Y:S01]  /*0610*/  IMAD.WIDE.U32 R12, R19, 0x4, R8.reuse ;  /* 0x00000004130c7825 */ /* 0x100fe200078e0008 */
[----:B------:R-:W2:Y:S03]  /*0620*/  LDG.E R4, desc[UR4][R10.64+0x4] ;  /* 0x000004040a047981 */ /* 0x000ea6000c1e1900 */
[C---:B------:R-:W-:Y:S01]  /*0630*/  IMAD.WIDE.U32 R18, R21.reuse, 0x4, R8 ;  /* 0x0000000415127825 */ /* 0x040fe200078e0008 */
[----:B------:R-:W3:Y:S01]  /*0640*/  LDG.E R14, desc[UR4][R14.64] ;  /* 0x000000040e0e7981 */ /* 0x000ee2000c1e1900 */
[----:B------:R-:W-:-:S03]  /*0650*/  IADD3 R21, PT, PT, R21, R0, RZ ;  /* 0x0000000015157210 */ /* 0x000fc60007ffe0ff */
[----:B------:R-:W2:Y:S02]  /*0660*/  LDG.E R12, desc[UR4][R12.64] ;  /* 0x000000040c0c7981 */ /* 0x000ea4000c1e1900 */
[----:B------:R-:W-:Y:S02]  /*0670*/  IMAD.WIDE.U32 R8, R21, 0x4, R8 ;  /* 0x0000000415087825 */ /* 0x000fe400078e0008 */
[----:B------:R-:W4:Y:S04]  /*0680*/  LDG.E R18, desc[UR4][R18.64] ;  /* 0x0000000412127981 */ /* 0x000f28000c1e1900 */
[----:B------:R-:W4:Y:S04]  /*0690*/  LDG.E R21, desc[UR4][R10.64+0x8] ;  /* 0x000008040a157981 */ /* 0x000f28000c1e1900 */
[----:B------:R-:W5:Y:S04]  /*06a0*/  LDG.E R23, desc[UR4][R10.64+0xc] ;  /* 0x00000c040a177981 */ /* 0x000f68000c1e1900 */
[----:B------:R-:W5:Y:S01]  /*06b0*/  LDG.E R8, desc[UR4][R8.64] ;  /* 0x0000000408087981 */ /* 0x000f62000c1e1900 */
[----:B------:R-:W-:Y:S01]  /*06c0*/  IADD3 R7, PT, PT, R7, 0x4, RZ ;  /* 0x0000000407077810 */ /* 0x000fe20007ffe0ff */
[----:B---3--:R-:W-:-:S04]  /*06d0*/  IMAD R17, R17, R14, R20 ;  /* 0x0000000e11117224 */ /* 0x008fc800078e0214 */
[----:B--2---:R-:W-:-:S04]  /*06e0*/  IMAD R4, R4, R12, R17 ;  /* 0x0000000c04047224 */ /* 0x004fc800078e0211 */
[----:B----4-:R-:W-:-:S04]  /*06f0*/  IMAD R4, R21, R18, R4 ;  /* 0x0000001215047224 */ /* 0x010fc800078e0204 */
[----:B-----5:R-:W-:-:S07]  /*0700*/  IMAD R20, R23, R8, R4 ;  /* 0x0000000817147224 */ /* 0x020fce00078e0204 */
.L_x_3:
[----:B------:R-:W-:Y:S05]  /*0710*/  @!P0 BRA `(.L_x_0) ;  /* 0x0000000000808947 */ /* 0x000fea0003800000 */
[----:B------:R-:W-:Y:S01]  /*0720*/  ISETP.NE.AND P1, PT, R2, 0x1, PT ;  /* 0x000000010200780c */ /* 0x000fe20003f25270 */
[----:B------:R-:W0:Y:S01]  /*0730*/  LDC.64 R18, c[0x0][0x380] ;  /* 0x0000e000ff127b82 */ /* 0x000e220000000a00 */
[----:B------:R-:W-:-:S04]  /*0740*/  LOP3.LUT R2, R0, 0x1, RZ, 0xc0, !PT ;  /* 0x0000000100027812 */ /* 0x000fc800078ec0ff */
[----:B------:R-:W-:-:S03]  /*0750*/  ISETP.NE.U32.AND P0, PT, R2, 0x1, PT ;  /* 0x000000010200780c */ /* 0x000fc60003f05070 */
[----:B------:R-:W1:Y:S04]  /*0760*/  LDC.64 R14, c[0x0][0x388] ;  /* 0x0000e200ff0e7b82 */ /* 0x000e680000000a00 */
[CC--:B------:R-:W-:Y:S01]  /*0770*/  @P1 IADD3 R17, PT, PT, R6.reuse, R7.reuse, RZ ;  /* 0x0000000706111210 */ /* 0x0c0fe20007ffe0ff */
[CC--:B------:R-:W-:Y:S01]  /*0780*/  @P1 IMAD R21, R7.reuse, R0.reuse, R5 ;  /* 0x0000000007151224 */ /* 0x0c0fe200078e0205 */
[----:B------:R-:W-:Y:S02]  /*0790*/  @P1 IADD3 R2, P2, PT, R6, R7, RZ ;  /* 0x0000000706021210 */ /* 0x000fe40007f5e0ff */
[----:B------:R-:W2:Y:S01]  /*07a0*/  @P1 LDC.64 R12, c[0x0][0x380] ;  /* 0x0000e000ff0c1b82 */ /* 0x000ea20000000a00 */
[----:B------:R-:W-:Y:S02]  /*07b0*/  @P1 IADD3 R7, PT, PT, R7, 0x2, RZ ;  /* 0x0000000207071810 */ /* 0x000fe40007ffe0ff */
[----:B------:R-:W-:-:S02]  /*07c0*/  @P1 IADD3 R23, PT, PT, R21, R0, RZ ;  /* 0x0000000015171210 */ /* 0x000fc40007ffe0ff */
[----:B------:R-:W-:-:S03]  /*07d0*/  @P1 IADD3.X R4, PT, PT, RZ, RZ, RZ, P2, !PT ;  /* 0x000000ffff041210 */ /* 0x000fc600017fe4ff */
[----:B------:R-:W3:Y:S01]  /*07e0*/  LDC.64 R8, c[0x0][0x380] ;  /* 0x0000e000ff087b82 */ /* 0x000ee20000000a00 */
[----:B0-----:R-:W-:-:S06]  /*07f0*/  @P1 IMAD.WIDE.U32 R18, R17, 0x4, R18 ;  /* 0x0000000411121825 */ /* 0x001fcc00078e0012 */
[----:B------:R-:W4:Y:S01]  /*0800*/  @P1 LDG.E R19, desc[UR4][R18.64] ;  /* 0x0000000412131981 */ /* 0x000f22000c1e1900 */
[----:B------:R-:W0:Y:S01]  /*0810*/  LDC.64 R10, c[0x0][0x388] ;  /* 0x0000e200ff0a7b82 */ /* 0x000e220000000a00 */
[----:B-1----:R-:W-:Y:S01]  /*0820*/  @P1 IMAD.WIDE.U32 R16, R21, 0x4, R14 ;  /* 0x0000000415101825 */ /* 0x002fe200078e000e */
[----:B------:R-:W-:-:S03]  /*0830*/  @!P0 IADD3 R21, PT, PT, R6, R7, RZ ;  /* 0x0000000706158210 */ /* 0x000fc60007ffe0ff */
[----:B------:R-:W-:Y:S02]  /*0840*/  @P1 IMAD.WIDE.U32 R14, R23, 0x4, R14 ;  /* 0x00000004170e1825 */ /* 0x000fe400078e000e */
[----:B------:R-:W4:Y:S01]  /*0850*/  @P1 LDG.E R16, desc[UR4][R16.64] ;  /* 0x0000000410101981 */ /* 0x000f22000c1e1900 */
[C---:B--2---:R-:W-:Y:S01]  /*0860*/  @P1 LEA R12, P2, R2.reuse, R12, 0x2 ;  /* 0x0000000c020c1211 */ /* 0x044fe200078410ff */
[----:B------:R-:W-:Y:S02]  /*0870*/  @!P0 IMAD R7, R7, R0, R5 ;  /* 0x0000000007078224 */ /* 0x000fe400078e0205 */
[----:B------:R-:W2:Y:S01]  /*0880*/  @P1 LDG.E R14, desc[UR4][R14.64] ;  /* 0x000000040e0e1981 */ /* 0x000ea2000c1e1900 */
[----:B------:R-:W-:Y:S01]  /*0890*/  @P1 LEA.HI.X R13, R2, R13, R4, 0x2, P2 ;  /* 0x0000000d020d1211 */ /* 0x000fe200010f1404 */
[----:B---3--:R-:W-:-:S04]  /*08a0*/  @!P0 IMAD.WIDE.U32 R8, R21, 0x4, R8 ;  /* 0x0000000415088825 */ /* 0x008fc800078e0008 */
[----:B------:R-:W2:Y:S04]  /*08b0*/  @P1 LDG.E R12, desc[UR4][R12.64+0x4] ;  /* 0x000004040c0c1981 */ /* 0x000ea8000c1e1900 */
[----:B------:R-:W3:Y:S01]  /*08c0*/  @!P0 LDG.E R9, desc[UR4][R8.64] ;  /* 0x0000000408098981 */ /* 0x000ee2000c1e1900 */
[----:B0-----:R-:W-:-:S06]  /*08d0*/  @!P0 IMAD.WIDE.U32 R10, R7, 0x4, R10 ;  /* 0x00000004070a8825 */ /* 0x001fcc00078e000a */
[----:B------:R-:W3:Y:S01]  /*08e0*/  @!P0 LDG.E R10, desc[UR4][R10.64] ;  /* 0x000000040a0a8981 */ /* 0x000ee2000c1e1900 */
[----:B----4-:R-:W-:-:S04]  /*08f0*/  @P1 IMAD R19, R19, R16, R20 ;  /* 0x0000001013131224 */ /* 0x010fc800078e0214 */
[----:B--2---:R-:W-:-:S04]  /*0900*/  @P1 IMAD R20, R12, R14, R19 ;  /* 0x0000000e0c141224 */ /* 0x004fc800078e0213 */
[----:B---3--:R-:W-:-:S07]  /*0910*/  @!P0 IMAD R20, R9, R10, R20 ;  /* 0x0000000a09148224 */ /* 0x008fce00078e0214 */
.L_x_0:
[----:B------:R-:W0:Y:S01]  /*0920*/  LDC.64 R6, c[0x0][0x390] ;  /* 0x0000e400ff067b82 */ /* 0x000e220000000a00 */
[----:B------:R-:W-:-:S04]  /*0930*/  IMAD R3, R3, R0, R5 ;  /* 0x0000000003037224 */ /* 0x000fc800078e0205 */
[----:B0-----:R-:W-:-:S05]  /*0940*/  IMAD.WIDE R2, R3, 0x4, R6 ;  /* 0x0000000403027825 */ /* 0x001fca00078e0206 */
[----:B------:R-:W-:Y:S01]  /*0950*/  STG.E desc[UR4][R2.64], R20 ;  /* 0x0000001402007986 */ /* 0x000fe2000c101904 */
[----:B------:R-:W-:Y:S05]  /*0960*/  EXIT ;  /* 0x000000000000794d */ /* 0x000fea0003800000 */
.L_x_4:
[----:B------:R-:W-:-:S00]  /*0970*/  BRA `(.L_x_4) ;  /* 0xfffffffc00fc7947 */ /* 0x000fc0000383ffff */
[----:B------:R-:W-:-:S00]  /*0980*/  NOP ;  /* 0x0000000000007918 */ /* 0x000fc00000000000 */
[----:B------:R-:W-:-:S00]  /*0990*/  NOP ;  /* 0x0000000000007918 */ /* 0x000fc00000000000 */
[----:B------:R-:W-:-:S00]  /*09a0*/  NOP ;  /* 0x0000000000007918 */ /* 0x000fc00000000000 */
[----:B------:R-:W-:-:S00]  /*09b0*/  NOP ;  /* 0x0000000000007918 */ /* 0x000fc00000000000 */
[----:B------:R-:W-:-:S00]  /*09c0*/  NOP ;  /* 0x0000000000007918 */ /* 0x000fc00000000000 */
[----:B------:R-:W-:-:S00]  /*09d0*/  NOP ;  /* 0x0000000000007918 */ /* 0x000fc00000000000 */
[----:B------:R-:W-:-:S00]  /*09e0*/  NOP ;  /* 0x0000000000007918 */ /* 0x000fc00000000000 */
[----:B------:R-:W-:-:S00]  /*09f0*/  NOP ;  /* 0x0000000000007918 */ /* 0x000fc00000000000 */
.L_x_5:


//--------------------- .nv.shared.reserved.0     --------------------------
	.section	.nv.shared.reserved.0,"aw",@nobits
	.weak		__nv_reservedSMEM_offset_0_alias
	.size		__nv_reservedSMEM_offset_0_alias, 0, 64
	.other		__nv_reservedSMEM_offset_0_alias,@"STO_CUDA_RESERVED_SHARED STV_DEFAULT"
__nv_reservedSMEM_offset_0_alias:
	.zero		0
	.zero		64


//--------------------- .nv.constant0._Z9MatrixMutPiS_S_i --------------------------
	.section	.nv.constant0._Z9MatrixMutPiS_S_i,"a",@progbits
	.sectionflags	@""
	.align	4
.nv.constant0._Z9MatrixMutPiS_S_i:
	.zero		924


//--------------------- SYMBOLS --------------------------

	.type		.nv.reservedSmem.offset0,@object
	.size		.nv.reservedSmem.offset0,0x4
